	.headerflags	@"EF_CUDA_TEXMODE_UNIFIED EF_CUDA_64BIT_ADDRESS EF_CUDA_ACCELERATORS EF_CUDA_SM90 EF_CUDA_VIRTUAL_SM(EF_CUDA_SM90)"
	.elftype	@"ET_EXEC"


//--------------------- .nv.info                  --------------------------
	.section	.nv.info,"",@"SHT_CUDA_INFO"
	.align	4


	//----- nvinfo : EIATTR_REGCOUNT
	.align		4
        /*0000*/ 	.byte	0x04, 0x2f
        /*0002*/ 	.short	(.L_1 - .L_0)
	.align		4
.L_0:
        /*0004*/ 	.word	index@(triton_poi_fused_max_pool2d_with_indices_25)
        /*0008*/ 	.word	0x0000000e


	//----- nvinfo : EIATTR_MIN_STACK_SIZE
	.align		4
.L_1:
        /*000c*/ 	.byte	0x04, 0x12
        /*000e*/ 	.short	(.L_3 - .L_2)
	.align		4
.L_2:
        /*0010*/ 	.word	index@(triton_poi_fused_max_pool2d_with_indices_25)
        /*0014*/ 	.word	0x00000000


	//----- nvinfo : EIATTR_FRAME_SIZE
	.align		4
.L_3:
        /*0018*/ 	.byte	0x04, 0x11
        /*001a*/ 	.short	(.L_5 - .L_4)
	.align		4
.L_4:
        /*001c*/ 	.word	index@(triton_poi_fused_max_pool2d_with_indices_25)
        /*0020*/ 	.word	0x00000000


	//----- nvinfo : EIATTR_MIN_STACK_SIZE
	.align		4
.L_5:
        /*0024*/ 	.byte	0x04, 0x12
        /*0026*/ 	.short	(.L_7 - .L_6)
	.align		4
.L_6:
        /*0028*/ 	.word	index@(triton_poi_fused_max_pool2d_with_indices_25)
        /*002c*/ 	.word	0x00000000
.L_7:


//--------------------- .nv.info.triton_poi_fused_max_pool2d_with_indices_25 --------------------------
	.section	.nv.info.triton_poi_fused_max_pool2d_with_indices_25,"",@"SHT_CUDA_INFO"
	.sectionflags	@""
	.align	4


	//----- nvinfo : EIATTR_CUDA_API_VERSION
	.align		4
        /*0000*/ 	.byte	0x04, 0x37
        /*0002*/ 	.short	(.L_9 - .L_8)
.L_8:
        /*0004*/ 	.word	0x0000007c


	//----- nvinfo : EIATTR_KPARAM_INFO
	.align		4
.L_9:
        /*0008*/ 	.byte	0x04, 0x17
        /*000a*/ 	.short	(.L_11 - .L_10)
.L_10:
        /*000c*/ 	.word	0x00000000
        /*0010*/ 	.short	0x0002
        /*0012*/ 	.short	0x0010
        /*0014*/ 	.byte	0x00, 0xf0, 0x11, 0x00


	//----- nvinfo : EIATTR_KPARAM_INFO
	.align		4
.L_11:
        /*0018*/ 	.byte	0x04, 0x17
        /*001a*/ 	.short	(.L_13 - .L_12)
.L_12:
        /*001c*/ 	.word	0x00000000
        /*0020*/ 	.short	0x0001
        /*0022*/ 	.short	0x0008
        /*0024*/ 	.byte	0x00, 0xf4, 0x21, 0x00


	//----- nvinfo : EIATTR_KPARAM_INFO
	.align		4
.L_13:
        /*0028*/ 	.byte	0x04, 0x17
        /*002a*/ 	.short	(.L_15 - .L_14)
.L_14:
        /*002c*/ 	.word	0x00000000
        /*0030*/ 	.short	0x0000
        /*0032*/ 	.short	0x0000
        /*0034*/ 	.byte	0x00, 0xf4, 0x21, 0x00


	//----- nvinfo : EIATTR_SPARSE_MMA_MASK
	.align		4
.L_15:
        /*0038*/ 	.byte	0x03, 0x50
        /*003a*/ 	.short	0x0000


	//----- nvinfo : EIATTR_MAXREG_COUNT
	.align		4
        /*003c*/ 	.byte	0x03, 0x1b
        /*003e*/ 	.short	0x00ff


	//----- nvinfo : EIATTR_EXIT_INSTR_OFFSETS
	.align		4
        /*0040*/ 	.byte	0x04, 0x1c
        /*0042*/ 	.short	(.L_17 - .L_16)


	//   ....[0]....
.L_16:
        /*0044*/ 	.word	0x000001d0


	//   ....[1]....
        /*0048*/ 	.word	0x000001f0


	//----- nvinfo : EIATTR_REQNTID
	.align		4
.L_17:
        /*004c*/ 	.byte	0x04, 0x10
        /*004e*/ 	.short	(.L_19 - .L_18)
.L_18:
        /*0050*/ 	.word	0x00000080
        /*0054*/ 	.word	0x00000001
        /*0058*/ 	.word	0x00000001


	//----- nvinfo : EIATTR_CBANK_PARAM_SIZE
	.align		4
.L_19:
        /*005c*/ 	.byte	0x03, 0x19
        /*005e*/ 	.short	0x0014


	//----- nvinfo : EIATTR_PARAM_CBANK
	.align		4
        /*0060*/ 	.byte	0x04, 0x0a
        /*0062*/ 	.short	(.L_21 - .L_20)
	.align		4
.L_20:
        /*0064*/ 	.word	index@(.nv.constant0.triton_poi_fused_max_pool2d_with_indices_25)
        /*0068*/ 	.short	0x0210
        /*006a*/ 	.short	0x0014


	//----- nvinfo : EIATTR_SW_WAR
	.align		4
.L_21:
        /*006c*/ 	.byte	0x04, 0x36
        /*006e*/ 	.short	(.L_23 - .L_22)
.L_22:
        /*0070*/ 	.word	0x00000008
.L_23:


//--------------------- .nv.callgraph             --------------------------
	.section	.nv.callgraph,"",@"SHT_CUDA_CALLGRAPH"
	.align	4
	.sectionentsize	8
	.align		4
        /*0000*/ 	.word	0x00000000
	.align		4
        /*0004*/ 	.word	0xffffffff
	.align		4
        /*0008*/ 	.word	0x00000000
	.align		4
        /*000c*/ 	.word	0xfffffffe
	.align		4
        /*0010*/ 	.word	0x00000000
	.align		4
        /*0014*/ 	.word	0xfffffffd
	.align		4
        /*0018*/ 	.word	0x00000000
	.align		4
        /*001c*/ 	.word	0xfffffffc


//--------------------- .text.triton_poi_fused_max_pool2d_with_indices_25 --------------------------
	.section	.text.triton_poi_fused_max_pool2d_with_indices_25,"ax",@progbits
	.align	128
        .global         triton_poi_fused_max_pool2d_with_indices_25
        .type           triton_poi_fused_max_pool2d_with_indices_25,@function
        .size           triton_poi_fused_max_pool2d_with_indices_25,(.L_x_1 - triton_poi_fused_max_pool2d_with_indices_25)
        .other          triton_poi_fused_max_pool2d_with_indices_25,@"STO_CUDA_ENTRY STV_DEFAULT"
triton_poi_fused_max_pool2d_with_indices_25:
.text.triton_poi_fused_max_pool2d_with_indices_25:
[----:B------:R-:W0:Y:S02]  /*0000*/  LDC R1, c[0x0][0x28] ;  /* 0x00000a00ff017b82 */ /* 0x000e240000000800 */
[----:B------:R-:W1:Y:S01]  /*0010*/  S2R R0, SR_TID.X ;  /* 0x0000000000007919 */ /* 0x000e620000002100 */
[----:B------:R-:W2:Y:S01]  /*0020*/  LDC.64 R2, c[0x0][0x210] ;  /* 0x00008400ff027b82 */ /* 0x000ea20000000a00 */
[----:B------:R-:W-:Y:S01]  /*0030*/  IMAD.MOV.U32 R11, RZ, RZ, RZ ;  /* 0x000000ffff0b7224 */ /* 0x000fe200078e00ff */
[----:B------:R-:W-:Y:S01]  /*0040*/  ULDC.64 UR4, c[0x0][0x208] ;  /* 0x0000820000047ab9 */ /* 0x000fe20000000a00 */
[----:B------:R-:W3:Y:S01]  /*0050*/  S2R R7, SR_CTAID.X ;  /* 0x0000000000077919 */ /* 0x000ee20000002500 */
[----:B------:R-:W-:Y:S01]  /*0060*/  IMAD.MOV.U32 R6, RZ, RZ, RZ ;  /* 0x000000ffff067224 */ /* 0x000fe200078e00ff */
[----:B-1----:R-:W-:-:S05]  /*0070*/  LOP3.LUT R0, R0, 0x7f, RZ, 0xc0, !PT ;  /* 0x0000007f00007812 */ /* 0x002fca00078ec0ff */
[----:B---3--:R-:W-:Y:S02]  /*0080*/  IMAD R7, R7, 0x80, R0 ;  /* 0x0000008007077824 */ /* 0x008fe400078e0200 */
[----:B------:R-:W-:Y:S02]  /*0090*/  IMAD.MOV.U32 R0, RZ, RZ, RZ ;  /* 0x000000ffff007224 */ /* 0x000fe400078e00ff */
[C---:B------:R-:W-:Y:S01]  /*00a0*/  IMAD.SHL.U32 R5, R7.reuse, 0x4, RZ ;  /* 0x0000000407057824 */ /* 0x040fe200078e00ff */
[----:B------:R-:W-:-:S03]  /*00b0*/  ISETP.GE.AND P0, PT, R7, 0x800, PT ;  /* 0x000008000700780c */ /* 0x000fc60003f06270 */
[----:B--2---:R-:W-:Y:S02]  /*00c0*/  IMAD.WIDE R2, R5, 0x4, R2 ;  /* 0x0000000405027825 */ /* 0x004fe400078e0202 */
[----:B------:R-:W1:Y:S08]  /*00d0*/  LDC.64 R4, c[0x0][0x218] ;  /* 0x00008600ff047b82 */ /* 0x000e700000000a00 */
[----:B------:R-:W2:Y:S04]  /*00e0*/  @!P0 LDG.E.EL R0, desc[UR4][R2.64] ;  /* 0x0000000402008981 */ /* 0x000ea8000c2e1900 */
[----:B------:R-:W2:Y:S01]  /*00f0*/  @!P0 LDG.E.EL R11, desc[UR4][R2.64+0x4] ;  /* 0x00000404020b8981 */ /* 0x000ea2000c2e1900 */
[----:B------:R-:W-:-:S03]  /*0100*/  IMAD.MOV.U32 R9, RZ, RZ, RZ ;  /* 0x000000ffff097224 */ /* 0x000fc600078e00ff */
[----:B------:R-:W3:Y:S04]  /*0110*/  @!P0 LDG.E.EL R6, desc[UR4][R2.64+0x8] ;  /* 0x0000080402068981 */ /* 0x000ee8000c2e1900 */
[----:B------:R-:W4:Y:S01]  /*0120*/  @!P0 LDG.E.EL R9, desc[UR4][R2.64+0xc] ;  /* 0x00000c0402098981 */ /* 0x000f22000c2e1900 */
[----:B-1----:R-:W-:Y:S01]  /*0130*/  IMAD.WIDE R4, R7, 0x4, R4 ;  /* 0x0000000407047825 */ /* 0x002fe200078e0204 */
[C---:B--2---:R-:W-:Y:S02]  /*0140*/  FSETP.GT.AND P2, PT, R11.reuse, R0, PT ;  /* 0x000000000b00720b */ /* 0x044fe40003f44000 */
[----:B------:R-:W-:Y:S02]  /*0150*/  FSETP.NAN.AND P3, PT, R11, R11, PT ;  /* 0x0000000b0b00720b */ /* 0x000fe40003f68000 */
[----:B---3--:R-:W-:-:S09]  /*0160*/  FSETP.NAN.AND P1, PT, R6, R6, PT ;  /* 0x000000060600720b */ /* 0x008fd20003f28000 */
[----:B------:R-:W-:Y:S02]  /*0170*/  @!P2 FSEL R11, R11, R0, P3 ;  /* 0x000000000b0ba208 */ /* 0x000fe40001800000 */
[----:B----4-:R-:W-:Y:S02]  /*0180*/  FSETP.NAN.AND P2, PT, R9, R9, PT ;  /* 0x000000090900720b */ /* 0x010fe40003f48000 */
[----:B------:R-:W-:-:S04]  /*0190*/  FSETP.GEU.AND P3, PT, R11, R6, PT ;  /* 0x000000060b00720b */ /* 0x000fc80003f6e000 */
[----:B------:R-:W-:-:S04]  /*01a0*/  @!P1 FSEL R6, R6, R11, !P3 ;  /* 0x0000000b06069208 */ /* 0x000fc80005800000 */
[----:B------:R-:W-:-:S04]  /*01b0*/  FSETP.GEU.AND P1, PT, R6, R9, PT ;  /* 0x000000090600720b */ /* 0x000fc80003f2e000 */
[----:B------:R-:W-:Y:S01]  /*01c0*/  @!P2 SEL R9, R9, R6, !P1 ;  /* 0x000000060909a207 */ /* 0x000fe20004800000 */
[----:B------:R-:W-:Y:S08]  /*01d0*/  @P0 EXIT ;  /* 0x000000000000094d */ /* 0x000ff00003800000 */
[----:B------:R-:W-:Y:S01]  /*01e0*/  STG.E desc[UR4][R4.64], R9 ;  /* 0x0000000904007986 */ /* 0x000fe2000c101904 */
[----:B------:R-:W-:Y:S05]  /*01f0*/  EXIT ;  /* 0x000000000000794d */ /* 0x000fea0003800000 */
.L_x_0:
[----:B------:R-:W-:-:S00]  /*0200*/  BRA `(.L_x_0) ;  /* 0xfffffffc00fc7947 */ /* 0x000fc0000383ffff */
[----:B------:R-:W-:-:S00]  /*0210*/  NOP ;  /* 0x0000000000007918 */ /* 0x000fc00000000000 */
        /* <DEDUP_REMOVED lines=14> */
.L_x_1:


//--------------------- .nv.constant0.triton_poi_fused_max_pool2d_with_indices_25 --------------------------
	.section	.nv.constant0.triton_poi_fused_max_pool2d_with_indices_25,"a",@progbits
	.sectionflags	@""
	.align	4
.nv.constant0.triton_poi_fused_max_pool2d_with_indices_25:
	.zero		548
